//
// Generated by NVIDIA NVVM Compiler
//
// Compiler Build ID: CL-36424714
// Cuda compilation tools, release 13.0, V13.0.88
// Based on NVVM 20.0.0
//

.version 9.0
.target sm_100
.address_size 64

	// .globl	_Z6kernelP6uchar4iii
.const .align 16 .b8 avg_dev[512];
.const .align 8 .b8 cov_inv_dev[2304];
.const .align 8 .b8 dets_dev[256];

.visible .entry _Z6kernelP6uchar4iii(
	.param .u64 .ptr .align 1 _Z6kernelP6uchar4iii_param_0,
	.param .u32 _Z6kernelP6uchar4iii_param_1,
	.param .u32 _Z6kernelP6uchar4iii_param_2,
	.param .u32 _Z6kernelP6uchar4iii_param_3
)
{
	.reg .pred 	%p<15>;
	.reg .b16 	%rs<2>;
	.reg .b32 	%r<87>;
	.reg .b64 	%rd<22>;
	.reg .b64 	%fd<77>;

	ld.param.u64 	%rd9, [_Z6kernelP6uchar4iii_param_0];
	ld.param.u32 	%r34, [_Z6kernelP6uchar4iii_param_1];
	ld.param.u32 	%r35, [_Z6kernelP6uchar4iii_param_2];
	cvta.to.global.u64 	%rd1, %rd9;
	mov.u32 	%r37, %ntid.x;
	mov.u32 	%r38, %ctaid.x;
	mov.u32 	%r39, %tid.x;
	mad.lo.s32 	%r1, %r37, %r38, %r39;
	mov.u32 	%r40, %ntid.y;
	mov.u32 	%r41, %ctaid.y;
	mov.u32 	%r42, %tid.y;
	mad.lo.s32 	%r76, %r40, %r41, %r42;
	mov.u32 	%r43, %nctaid.x;
	mul.lo.s32 	%r3, %r37, %r43;
	mov.u32 	%r44, %nctaid.y;
	mul.lo.s32 	%r4, %r40, %r44;
	setp.ge.s32 	%p1, %r76, %r35;
	@%p1 bra 	$L__BB0_20;
	ld.param.u32 	%r74, [_Z6kernelP6uchar4iii_param_3];
	setp.gt.s32 	%p2, %r74, 0;
	@%p2 bra 	$L__BB0_2;
	bra.uni 	$L__BB0_16;
$L__BB0_2:
	mov.b32 	%r46, 1127219200;
	mov.b32 	%r47, -2147483648;
	mov.b64 	%fd1, {%r47, %r46};
	mov.u64 	%rd17, cov_inv_dev;
	add.s64 	%rd12, %rd17, 32;
	mov.u64 	%rd14, dets_dev;
	mov.u64 	%rd13, avg_dev;
$L__BB0_3:
	setp.lt.s32 	%p6, %r1, %r34;
	@%p6 bra 	$L__BB0_5;
$L__BB0_4:
	mov.u32 	%r72, %ntid.y;
	mov.u32 	%r73, %nctaid.y;
	mad.lo.s32 	%r76, %r72, %r73, %r76;
	setp.lt.s32 	%p14, %r76, %r35;
	@%p14 bra 	$L__BB0_3;
	bra.uni 	$L__BB0_20;
$L__BB0_5:
	mov.u32 	%r77, %r1;
$L__BB0_6:
	ld.param.u32 	%r75, [_Z6kernelP6uchar4iii_param_3];
	ld.param.u64 	%rd18, [_Z6kernelP6uchar4iii_param_0];
	neg.s32 	%r78, %r75;
	mad.lo.s32 	%r50, %r76, %r34, %r77;
	cvta.to.global.u64 	%rd15, %rd18;
	mul.wide.s32 	%rd16, %r50, 4;
	add.s64 	%rd2, %rd15, %rd16;
	.pragma "used_bytes_mask 7";
	ld.global.u32 	%r51, [%rd2];
	bfe.u32 	%r9, %r51, 0, 8;
	bfe.u32 	%r10, %r51, 8, 8;
	bfe.u32 	%r11, %r51, 16, 8;
	mov.b32 	%r80, 0;
	mov.f64 	%fd73, 0dC197D78400000000;
	mov.b32 	%r79, -1;
	mov.u64 	%rd19, %rd12;
	mov.u64 	%rd20, %rd13;
	mov.u64 	%rd21, %rd14;
$L__BB0_7:
	.pragma "used_bytes_mask 4095";
	ld.const.v4.u32 	{%r53, %r54, %r55, %r56}, [%rd20];
	sub.s32 	%r57, %r9, %r53;
	sub.s32 	%r58, %r10, %r54;
	sub.s32 	%r59, %r11, %r55;
	cvt.rn.f64.s32 	%fd15, %r57;
	ld.const.f64 	%fd16, [%rd19+-32];
	fma.rn.f64 	%fd17, %fd16, %fd15, 0d0000000000000000;
	cvt.rn.f64.s32 	%fd18, %r58;
	ld.const.f64 	%fd19, [%rd19+-8];
	fma.rn.f64 	%fd20, %fd19, %fd18, %fd17;
	cvt.rn.f64.s32 	%fd21, %r59;
	ld.const.f64 	%fd22, [%rd19+16];
	fma.rn.f64 	%fd23, %fd22, %fd21, %fd20;
	ld.const.f64 	%fd24, [%rd19+-24];
	fma.rn.f64 	%fd25, %fd24, %fd15, 0d0000000000000000;
	ld.const.f64 	%fd26, [%rd19];
	fma.rn.f64 	%fd27, %fd26, %fd18, %fd25;
	ld.const.f64 	%fd28, [%rd19+24];
	fma.rn.f64 	%fd29, %fd28, %fd21, %fd27;
	ld.const.f64 	%fd30, [%rd19+-16];
	fma.rn.f64 	%fd31, %fd30, %fd15, 0d0000000000000000;
	ld.const.f64 	%fd32, [%rd19+8];
	fma.rn.f64 	%fd33, %fd32, %fd18, %fd31;
	ld.const.f64 	%fd34, [%rd19+32];
	fma.rn.f64 	%fd35, %fd34, %fd21, %fd33;
	fma.rn.f64 	%fd36, %fd23, %fd15, 0d0000000000000000;
	fma.rn.f64 	%fd37, %fd29, %fd18, %fd36;
	fma.rn.f64 	%fd3, %fd35, %fd21, %fd37;
	ld.const.f64 	%fd38, [%rd21];
	abs.f64 	%fd74, %fd38;
	{
	.reg .b32 %temp; 
	mov.b64 	{%temp, %r81}, %fd74;
	}
	{
	.reg .b32 %temp; 
	mov.b64 	{%r82, %temp}, %fd74;
	}
	setp.gt.s32 	%p7, %r81, 1048575;
	mov.b32 	%r83, -1023;
	@%p7 bra 	$L__BB0_9;
	mul.f64 	%fd74, %fd74, 0d4350000000000000;
	{
	.reg .b32 %temp; 
	mov.b64 	{%temp, %r81}, %fd74;
	}
	{
	.reg .b32 %temp; 
	mov.b64 	{%r82, %temp}, %fd74;
	}
	mov.b32 	%r83, -1077;
$L__BB0_9:
	add.s32 	%r61, %r81, -1;
	setp.lt.u32 	%p8, %r61, 2146435071;
	@%p8 bra 	$L__BB0_11;
	fma.rn.f64 	%fd39, %fd74, 0d7FF0000000000000, 0d7FF0000000000000;
	{
	.reg .b32 %temp; 
	mov.b64 	{%temp, %r62}, %fd74;
	}
	and.b32  	%r63, %r62, 2147483647;
	setp.eq.s32 	%p9, %r63, 0;
	selp.f64 	%fd76, 0dFFF0000000000000, %fd39, %p9;
	bra.uni 	$L__BB0_14;
$L__BB0_11:
	shr.u32 	%r64, %r81, 20;
	add.s32 	%r84, %r83, %r64;
	and.b32  	%r65, %r81, 1048575;
	or.b32  	%r66, %r65, 1072693248;
	mov.b64 	%fd75, {%r82, %r66};
	setp.lt.u32 	%p10, %r66, 1073127583;
	@%p10 bra 	$L__BB0_13;
	{
	.reg .b32 %temp; 
	mov.b64 	{%r67, %temp}, %fd75;
	}
	{
	.reg .b32 %temp; 
	mov.b64 	{%temp, %r68}, %fd75;
	}
	add.s32 	%r69, %r68, -1048576;
	mov.b64 	%fd75, {%r67, %r69};
	add.s32 	%r84, %r84, 1;
$L__BB0_13:
	add.f64 	%fd40, %fd75, 0dBFF0000000000000;
	add.f64 	%fd41, %fd75, 0d3FF0000000000000;
	rcp.approx.ftz.f64 	%fd42, %fd41;
	neg.f64 	%fd43, %fd41;
	fma.rn.f64 	%fd44, %fd43, %fd42, 0d3FF0000000000000;
	fma.rn.f64 	%fd45, %fd44, %fd44, %fd44;
	fma.rn.f64 	%fd46, %fd45, %fd42, %fd42;
	mul.f64 	%fd47, %fd40, %fd46;
	fma.rn.f64 	%fd48, %fd40, %fd46, %fd47;
	mul.f64 	%fd49, %fd48, %fd48;
	fma.rn.f64 	%fd50, %fd49, 0d3EB1380B3AE80F1E, 0d3ED0EE258B7A8B04;
	fma.rn.f64 	%fd51, %fd50, %fd49, 0d3EF3B2669F02676F;
	fma.rn.f64 	%fd52, %fd51, %fd49, 0d3F1745CBA9AB0956;
	fma.rn.f64 	%fd53, %fd52, %fd49, 0d3F3C71C72D1B5154;
	fma.rn.f64 	%fd54, %fd53, %fd49, 0d3F624924923BE72D;
	fma.rn.f64 	%fd55, %fd54, %fd49, 0d3F8999999999A3C4;
	fma.rn.f64 	%fd56, %fd55, %fd49, 0d3FB5555555555554;
	sub.f64 	%fd57, %fd40, %fd48;
	add.f64 	%fd58, %fd57, %fd57;
	neg.f64 	%fd59, %fd48;
	fma.rn.f64 	%fd60, %fd59, %fd40, %fd58;
	mul.f64 	%fd61, %fd46, %fd60;
	mul.f64 	%fd62, %fd49, %fd56;
	fma.rn.f64 	%fd63, %fd62, %fd48, %fd61;
	xor.b32  	%r70, %r84, -2147483648;
	mov.b32 	%r71, 1127219200;
	mov.b64 	%fd64, {%r70, %r71};
	sub.f64 	%fd65, %fd64, %fd1;
	fma.rn.f64 	%fd66, %fd65, 0d3FE62E42FEFA39EF, %fd48;
	fma.rn.f64 	%fd67, %fd65, 0dBFE62E42FEFA39EF, %fd66;
	sub.f64 	%fd68, %fd67, %fd48;
	sub.f64 	%fd69, %fd63, %fd68;
	fma.rn.f64 	%fd70, %fd65, 0d3C7ABC9E3B39803F, %fd69;
	add.f64 	%fd76, %fd66, %fd70;
$L__BB0_14:
	neg.f64 	%fd71, %fd3;
	sub.f64 	%fd72, %fd71, %fd76;
	setp.gt.f64 	%p11, %fd72, %fd73;
	selp.f64 	%fd73, %fd72, %fd73, %p11;
	selp.b32 	%r79, %r80, %r79, %p11;
	add.s32 	%r80, %r80, 1;
	add.s32 	%r78, %r78, 1;
	setp.ne.s32 	%p12, %r78, 0;
	add.s64 	%rd21, %rd21, 8;
	add.s64 	%rd20, %rd20, 16;
	add.s64 	%rd19, %rd19, 72;
	@%p12 bra 	$L__BB0_7;
	st.global.u8 	[%rd2+3], %r79;
	add.s32 	%r77, %r77, %r3;
	setp.lt.s32 	%p13, %r77, %r34;
	@%p13 bra 	$L__BB0_6;
	bra.uni 	$L__BB0_4;
$L__BB0_16:
	setp.ge.s32 	%p3, %r1, %r34;
	@%p3 bra 	$L__BB0_19;
	mul.lo.s32 	%r30, %r76, %r34;
	mov.u32 	%r86, %r1;
$L__BB0_18:
	add.s32 	%r45, %r86, %r30;
	mul.wide.s32 	%rd10, %r45, 4;
	add.s64 	%rd11, %rd1, %rd10;
	mov.b16 	%rs1, 255;
	st.global.u8 	[%rd11+3], %rs1;
	add.s32 	%r86, %r86, %r3;
	setp.lt.s32 	%p4, %r86, %r34;
	@%p4 bra 	$L__BB0_18;
$L__BB0_19:
	add.s32 	%r76, %r76, %r4;
	setp.lt.s32 	%p5, %r76, %r35;
	@%p5 bra 	$L__BB0_16;
$L__BB0_20:
	ret;

}


// ===== COMPILED SASS (sm_100) =====

	.target	sm_100

	.elftype	@"ET_EXEC"


//--------------------- .note.nv.tkinfo           --------------------------
	.section	.note.nv.tkinfo,"",@"SHT_NOTE"
	.sectionflags	@"SHF_NOTE_NV_TKINFO"
	.tkinfo
        /*0018*/ 	.word	0x00000002
        /*0030*/ 	.string	""
        /*0030*/ 	.string	"ptxas"
        /*0030*/ 	.string	"Cuda compilation tools, release 13.0, V13.0.88"
        /*0030*/ 	.string	"Build cuda_13.0.r13.0/compiler.36424714_0"
        /*0030*/ 	.string	"-arch sm_100 -m 64 "



//--------------------- .note.nv.cuinfo           --------------------------
	.section	.note.nv.cuinfo,"",@"SHT_NOTE"
	.sectionflags	@"SHF_NOTE_NV_CUINFO"
        /*0018*/ 	.short	0x0002
        /*001a*/ 	.short	0x0064
        /*001c*/ 	.short	0x0082
	.zero		2


//--------------------- .nv.info                  --------------------------
	.section	.nv.info,"",@"SHT_CUDA_INFO"
	.align	4


	//----- nvinfo : EIATTR_REGCOUNT
	.align		4
        /*0000*/ 	.byte	0x04, 0x2f
        /*0002*/ 	.short	(.L_4 - .L_3)
	.align		4
.L_3:
        /*0004*/ 	.word	index@(_Z6kernelP6uchar4iii)
        /*0008*/ 	.word	0x00000025


	//----- nvinfo : EIATTR_FRAME_SIZE
	.align		4
.L_4:
        /*000c*/ 	.byte	0x04, 0x11
        /*000e*/ 	.short	(.L_6 - .L_5)
	.align		4
.L_5:
        /*0010*/ 	.word	index@(_Z6kernelP6uchar4iii)
        /*0014*/ 	.word	0x00000000


	//----- nvinfo : EIATTR_MIN_STACK_SIZE
	.align		4
.L_6:
        /*0018*/ 	.byte	0x04, 0x12
        /*001a*/ 	.short	(.L_8 - .L_7)
	.align		4
.L_7:
        /*001c*/ 	.word	index@(_Z6kernelP6uchar4iii)
        /*0020*/ 	.word	0x00000000
.L_8:


//--------------------- .nv.compat                --------------------------
	.section	.nv.compat,"",@"SHT_CUDA_COMPAT_INFO"
	.align	4
        /*0000*/ 	.byte	0x02, 0x09, 0x00, 0x00, 0x02, 0x02, 0x01, 0x00, 0x02, 0x05, 0x05, 0x00, 0x03, 0x07, 0x01, 0x01
        /*0010*/ 	.byte	0x02, 0x03, 0x00, 0x00, 0x02, 0x06, 0x01, 0x00, 0x04, 0x0b, 0x08, 0x00, 0x01, 0x00, 0x00, 0x00
        /*0020*/ 	.byte	0x00, 0x00, 0x00, 0x00


//--------------------- .nv.info._Z6kernelP6uchar4iii --------------------------
	.section	.nv.info._Z6kernelP6uchar4iii,"",@"SHT_CUDA_INFO"
	.sectionflags	@""
	.align	4


	//----- nvinfo : EIATTR_CUDA_API_VERSION
	.align		4
        /*0000*/ 	.byte	0x04, 0x37
        /*0002*/ 	.short	(.L_10 - .L_9)
.L_9:
        /*0004*/ 	.word	0x00000082


	//----- nvinfo : EIATTR_KPARAM_INFO
	.align		4
.L_10:
        /*0008*/ 	.byte	0x04, 0x17
        /*000a*/ 	.short	(.L_12 - .L_11)
.L_11:
        /*000c*/ 	.word	0x00000000
        /*0010*/ 	.short	0x0003
        /*0012*/ 	.short	0x0010
        /*0014*/ 	.byte	0x00, 0xf0, 0x11, 0x00


	//----- nvinfo : EIATTR_KPARAM_INFO
	.align		4
.L_12:
        /*0018*/ 	.byte	0x04, 0x17
        /*001a*/ 	.short	(.L_14 - .L_13)
.L_13:
        /*001c*/ 	.word	0x00000000
        /*0020*/ 	.short	0x0002
        /*0022*/ 	.short	0x000c
        /*0024*/ 	.byte	0x00, 0xf0, 0x11, 0x00


	//----- nvinfo : EIATTR_KPARAM_INFO
	.align		4
.L_14:
        /*0028*/ 	.byte	0x04, 0x17
        /*002a*/ 	.short	(.L_16 - .L_15)
.L_15:
        /*002c*/ 	.word	0x00000000
        /*0030*/ 	.short	0x0001
        /*0032*/ 	.short	0x0008
        /*0034*/ 	.byte	0x00, 0xf0, 0x11, 0x00


	//----- nvinfo : EIATTR_KPARAM_INFO
	.align		4
.L_16:
        /*0038*/ 	.byte	0x04, 0x17
        /*003a*/ 	.short	(.L_18 - .L_17)
.L_17:
        /*003c*/ 	.word	0x00000000
        /*0040*/ 	.short	0x0000
        /*0042*/ 	.short	0x0000
        /*0044*/ 	.byte	0x00, 0xf5, 0x21, 0x00


	//----- nvinfo : EIATTR_SPARSE_MMA_MASK
	.align		4
.L_18:
        /*0048*/ 	.byte	0x03, 0x50
        /*004a*/ 	.short	0x0000


	//----- nvinfo : EIATTR_MAXREG_COUNT
	.align		4
        /*004c*/ 	.byte	0x03, 0x1b
        /*004e*/ 	.short	0x00ff


	//----- nvinfo : EIATTR_MERCURY_ISA_VERSION
	.align		4
        /*0050*/ 	.byte	0x03, 0x5f
        /*0052*/ 	.short	0x0101


	//----- nvinfo : EIATTR_UNUSED_LOAD_BYTE_OFFSET
	.align		4
        /*0054*/ 	.byte	0x04, 0x44
        /*0056*/ 	.short	(.L_20 - .L_19)


	//   ....[0]....
.L_19:
        /*0058*/ 	.word	0x00000310
        /*005c*/ 	.word	0x00000007


	//----- nvinfo : EIATTR_VRC_CTA_INIT_COUNT
	.align		4
.L_20:
        /*0060*/ 	.byte	0x02, 0x4a
	.zero		1
	.zero		1


	//----- nvinfo : EIATTR_EXIT_INSTR_OFFSETS
	.align		4
        /*0064*/ 	.byte	0x04, 0x1c
        /*0066*/ 	.short	(.L_22 - .L_21)


	//   ....[0]....
.L_21:
        /*0068*/ 	.word	0x000000f0


	//   ....[1]....
        /*006c*/ 	.word	0x00000260


	//   ....[2]....
        /*0070*/ 	.word	0x00000c40


	//----- nvinfo : EIATTR_CRS_STACK_SIZE
	.align		4
.L_22:
        /*0074*/ 	.byte	0x04, 0x1e
        /*0076*/ 	.short	(.L_24 - .L_23)
.L_23:
        /*0078*/ 	.word	0x00000000


	//----- nvinfo : EIATTR_CBANK_PARAM_SIZE
	.align		4
.L_24:
        /*007c*/ 	.byte	0x03, 0x19
        /*007e*/ 	.short	0x0014


	//----- nvinfo : EIATTR_PARAM_CBANK
	.align		4
        /*0080*/ 	.byte	0x04, 0x0a
        /*0082*/ 	.short	(.L_26 - .L_25)
	.align		4
.L_25:
        /*0084*/ 	.word	index@(.nv.constant0._Z6kernelP6uchar4iii)
        /*0088*/ 	.short	0x0380
        /*008a*/ 	.short	0x0014


	//----- nvinfo : EIATTR_SW_WAR
	.align		4
.L_26:
        /*008c*/ 	.byte	0x04, 0x36
        /*008e*/ 	.short	(.L_28 - .L_27)
.L_27:
        /*0090*/ 	.word	0x00000008
.L_28:


//--------------------- .nv.callgraph             --------------------------
	.section	.nv.callgraph,"",@"SHT_CUDA_CALLGRAPH"
	.align	4
	.sectionentsize	8
	.align		4
        /*0000*/ 	.word	0x00000000
	.align		4
        /*0004*/ 	.word	0xffffffff
	.align		4
        /*0008*/ 	.word	0x00000000
	.align		4
        /*000c*/ 	.word	0xfffffffe
	.align		4
        /*0010*/ 	.word	0x00000000
	.align		4
        /*0014*/ 	.word	0xfffffffd
	.align		4
        /*0018*/ 	.word	0x00000000
	.align		4
        /*001c*/ 	.word	0xfffffffc


//--------------------- .nv.constant3             --------------------------
	.section	.nv.constant3,"a",@progbits
	.align	16
.nv.constant3:
	.type		avg_dev,@object
	.size		avg_dev,(cov_inv_dev - avg_dev)
avg_dev:
	.zero		512
	.type		cov_inv_dev,@object
	.size		cov_inv_dev,(dets_dev - cov_inv_dev)
cov_inv_dev:
	.zero		2304
	.type		dets_dev,@object
	.size		dets_dev,(.L_2 - dets_dev)
dets_dev:
	.zero		256
.L_2:


//--------------------- .text._Z6kernelP6uchar4iii --------------------------
	.section	.text._Z6kernelP6uchar4iii,"ax",@progbits
	.align	128
        .global         _Z6kernelP6uchar4iii
        .type           _Z6kernelP6uchar4iii,@function
        .size           _Z6kernelP6uchar4iii,(.L_x_12 - _Z6kernelP6uchar4iii)
        .other          _Z6kernelP6uchar4iii,@"STO_CUDA_ENTRY STV_DEFAULT"
_Z6kernelP6uchar4iii:
.text._Z6kernelP6uchar4iii:
[----:B------:R-:W-:Y:S01]  /*0000*/  LDC R1, c[0x0][0x37c] ;  /* 0x0000df00ff017b82 */ /* 0x000fe20000000800 */
[----:B------:R-:W0:Y:S01]  /*0010*/  S2R R2, SR_CTAID.Y ;  /* 0x0000000000027919 */ /* 0x000e220000002600 */
[----:B------:R-:W1:Y:S01]  /*0020*/  LDCU UR7, c[0x0][0x360] ;  /* 0x00006c00ff0777ac */ /* 0x000e620008000800 */
[----:B------:R-:W0:Y:S01]  /*0030*/  S2R R5, SR_TID.Y ;  /* 0x0000000000057919 */ /* 0x000e220000002200 */
[----:B------:R-:W0:Y:S01]  /*0040*/  LDCU UR5, c[0x0][0x364] ;  /* 0x00006c80ff0577ac */ /* 0x000e220008000800 */
[----:B------:R-:W2:Y:S01]  /*0050*/  S2R R0, SR_CTAID.X ;  /* 0x0000000000007919 */ /* 0x000ea20000002500 */
[----:B------:R-:W3:Y:S01]  /*0060*/  LDCU UR8, c[0x0][0x38c] ;  /* 0x00007180ff0877ac */ /* 0x000ee20008000800 */
[----:B------:R-:W2:Y:S01]  /*0070*/  S2R R3, SR_TID.X ;  /* 0x0000000000037919 */ /* 0x000ea20000002100 */
[----:B------:R-:W1:Y:S01]  /*0080*/  LDCU UR4, c[0x0][0x370] ;  /* 0x00006e00ff0477ac */ /* 0x000e620008000800 */
[----:B------:R-:W4:Y:S01]  /*0090*/  LDCU UR6, c[0x0][0x374] ;  /* 0x00006e80ff0677ac */ /* 0x000f220008000800 */
[----:B-1----:R-:W-:Y:S01]  /*00a0*/  UIMAD UR4, UR7, UR4, URZ ;  /* 0x00000004070472a4 */ /* 0x002fe2000f8e02ff */
[----:B0-----:R-:W-:Y:S01]  /*00b0*/  IMAD R2, R2, UR5, R5 ;  /* 0x0000000502027c24 */ /* 0x001fe2000f8e0205 */
[----:B----4-:R-:W-:-:S04]  /*00c0*/  UIMAD UR5, UR5, UR6, URZ ;  /* 0x00000006050572a4 */ /* 0x010fc8000f8e02ff */
[----:B---3--:R-:W-:Y:S01]  /*00d0*/  ISETP.GE.AND P0, PT, R2, UR8, PT ;  /* 0x0000000802007c0c */ /* 0x008fe2000bf06270 */
[----:B--2---:R-:W-:-:S12]  /*00e0*/  IMAD R0, R0, UR7, R3 ;  /* 0x0000000700007c24 */ /* 0x004fd8000f8e0203 */
[----:B------:R-:W-:Y:S05]  /*00f0*/  @P0 EXIT ;  /* 0x000000000000094d */ /* 0x000fea0003800000 */
[----:B------:R-:W0:Y:S01]  /*0100*/  LDCU UR6, c[0x0][0x390] ;  /* 0x00007200ff0677ac */ /* 0x000e220008000800 */
[----:B------:R-:W1:Y:S01]  /*0110*/  LDCU.64 UR8, c[0x0][0x358] ;  /* 0x00006b00ff0877ac */ /* 0x000e620008000a00 */
[----:B0-----:R-:W-:-:S09]  /*0120*/  UISETP.GT.AND UP0, UPT, UR6, URZ, UPT ;  /* 0x000000ff0600728c */ /* 0x001fd2000bf04270 */
[----:B-1----:R-:W-:Y:S05]  /*0130*/  BRA.U UP0, `(.L_x_0) ;  /* 0x00000001004c7547 */ /* 0x002fea000b800000 */
.L_x_4:
[----:B------:R-:W0:Y:S01]  /*0140*/  LDC R8, c[0x0][0x388] ;  /* 0x0000e200ff087b82 */ /* 0x000e220000000800 */
[----:B------:R-:W-:Y:S01]  /*0150*/  BSSY.RECONVERGENT B0, `(.L_x_1) ;  /* 0x000000c000007945 */ /* 0x000fe20003800200 */
[----:B0-----:R-:W-:-:S13]  /*0160*/  ISETP.GE.AND P0, PT, R0, R8, PT ;  /* 0x000000080000720c */ /* 0x001fda0003f06270 */
[----:B-1----:R-:W-:Y:S05]  /*0170*/  @P0 BRA `(.L_x_2) ;  /* 0x0000000000240947 */ /* 0x002fea0003800000 */
[----:B------:R-:W0:Y:S01]  /*0180*/  LDC.64 R6, c[0x0][0x380] ;  /* 0x0000e000ff067b82 */ /* 0x000e220000000a00 */
[----:B------:R-:W-:Y:S02]  /*0190*/  IMAD.MOV.U32 R9, RZ, RZ, 0xff ;  /* 0x000000ffff097424 */ /* 0x000fe400078e00ff */
[----:B------:R-:W-:-:S07]  /*01a0*/  IMAD.MOV.U32 R3, RZ, RZ, R0 ;  /* 0x000000ffff037224 */ /* 0x000fce00078e0000 */
.L_x_3:
[----:B-1----:R-:W-:Y:S02]  /*01b0*/  IMAD R5, R2, R8, R3 ;  /* 0x0000000802057224 */ /* 0x002fe400078e0203 */
[----:B------:R-:W-:Y:S02]  /*01c0*/  VIADD R3, R3, UR4 ;  /* 0x0000000403037c36 */ /* 0x000fe40008000000 */
[----:B0-----:R-:W-:-:S03]  /*01d0*/  IMAD.WIDE R4, R5, 0x4, R6 ;  /* 0x0000000405047825 */ /* 0x001fc600078e0206 */
[----:B------:R-:W-:Y:S02]  /*01e0*/  ISETP.GE.AND P0, PT, R3, R8, PT ;  /* 0x000000080300720c */ /* 0x000fe40003f06270 */
[----:B------:R1:W-:Y:S11]  /*01f0*/  STG.E.U8 desc[UR8][R4.64+0x3], R9 ;  /* 0x0000030904007986 */ /* 0x0003f6000c101108 */
[----:B------:R-:W-:Y:S05]  /*0200*/  @!P0 BRA `(.L_x_3) ;  /* 0xfffffffc00e88947 */ /* 0x000fea000383ffff */
.L_x_2:
[----:B------:R-:W-:Y:S05]  /*0210*/  BSYNC.RECONVERGENT B0 ;  /* 0x0000000000007941 */ /* 0x000fea0003800200 */
.L_x_1:
[----:B------:R-:W0:Y:S01]  /*0220*/  LDCU UR6, c[0x0][0x38c] ;  /* 0x00007180ff0677ac */ /* 0x000e220008000800 */
[----:B------:R-:W-:-:S04]  /*0230*/  IADD3 R2, PT, PT, R2, UR5, RZ ;  /* 0x0000000502027c10 */ /* 0x000fc8000fffe0ff */
[----:B0-----:R-:W-:-:S13]  /*0240*/  ISETP.GE.AND P0, PT, R2, UR6, PT ;  /* 0x0000000602007c0c */ /* 0x001fda000bf06270 */
[----:B------:R-:W-:Y:S05]  /*0250*/  @!P0 BRA `(.L_x_4) ;  /* 0xfffffffc00b88947 */ /* 0x000fea000383ffff */
[----:B------:R-:W-:Y:S05]  /*0260*/  EXIT ;  /* 0x000000000000794d */ /* 0x000fea0003800000 */
.L_x_0:
[----:B0-----:R-:W0:Y:S01]  /*0270*/  LDCU UR6, c[0x0][0x388] ;  /* 0x00007100ff0677ac */ /* 0x001e220008000800 */
[----:B------:R-:W-:Y:S01]  /*0280*/  BSSY.RECONVERGENT B0, `(.L_x_5) ;  /* 0x0000095000007945 */ /* 0x000fe20003800200 */
[----:B0-----:R-:W-:-:S13]  /*0290*/  ISETP.GE.AND P0, PT, R0, UR6, PT ;  /* 0x0000000600007c0c */ /* 0x001fda000bf06270 */
[----:B------:R-:W-:Y:S05]  /*02a0*/  @P0 BRA `(.L_x_6) ;  /* 0x0000000800480947 */ /* 0x000fea0003800000 */
[----:B------:R-:W-:-:S07]  /*02b0*/  IMAD.MOV.U32 R3, RZ, RZ, R0 ;  /* 0x000000ffff037224 */ /* 0x000fce00078e0000 */
.L_x_10:
[----:B0-----:R-:W0:Y:S01]  /*02c0*/  LDC.64 R8, c[0x0][0x380] ;  /* 0x0000e000ff087b82 */ /* 0x001e220000000a00 */
[----:B------:R-:W1:Y:S01]  /*02d0*/  LDCU UR7, c[0x0][0x388] ;  /* 0x00007100ff0777ac */ /* 0x000e620008000800 */
[----:B------:R-:W2:Y:S01]  /*02e0*/  LDCU UR6, c[0x0][0x390] ;  /* 0x00007200ff0677ac */ /* 0x000ea20008000800 */
[----:B-1----:R-:W-:-:S04]  /*02f0*/  IMAD R5, R2, UR7, R3 ;  /* 0x0000000702057c24 */ /* 0x002fc8000f8e0203 */
[----:B0-----:R-:W-:-:S05]  /*0300*/  IMAD.WIDE R8, R5, 0x4, R8 ;  /* 0x0000000405087825 */ /* 0x001fca00078e0208 */
[----:B------:R-:W3:Y:S01]  /*0310*/  LDG.E R34, desc[UR8][R8.64] ;  /* 0x0000000808227981 */ /* 0x000ee2000c1e1900 */
[----:B--2---:R-:W-:Y:S01]  /*0320*/  UIADD3 UR6, UPT, UPT, -UR6, URZ, URZ ;  /* 0x000000ff06067290 */ /* 0x004fe2000fffe1ff */
[----:B------:R-:W-:Y:S01]  /*0330*/  IADD3 R3, PT, PT, R3, UR4, RZ ;  /* 0x0000000403037c10 */ /* 0x000fe2000fffe0ff */
[----:B------:R-:W-:Y:S02]  /*0340*/  HFMA2 R30, -RZ, RZ, 0, 0.000213623046875 ;  /* 0x00000b00ff1e7431 */ /* 0x000fe400000001ff */
[----:B------:R-:W-:Y:S02]  /*0350*/  IMAD.MOV.U32 R4, RZ, RZ, RZ ;  /* 0x000000ffff047224 */ /* 0x000fe400078e00ff */
[----:B------:R-:W-:Y:S01]  /*0360*/  IMAD.MOV.U32 R5, RZ, RZ, -0x1 ;  /* 0xffffffffff057424 */ /* 0x000fe200078e00ff */
[----:B------:R-:W-:Y:S01]  /*0370*/  ISETP.GE.AND P0, PT, R3, UR7, PT ;  /* 0x0000000703007c0c */ /* 0x000fe2000bf06270 */
[----:B------:R-:W-:Y:S01]  /*0380*/  IMAD.MOV.U32 R6, RZ, RZ, 0x220 ;  /* 0x00000220ff067424 */ /* 0x000fe200078e00ff */
[----:B------:R-:W-:Y:S01]  /*0390*/  MOV R31, UR6 ;  /* 0x00000006001f7c02 */ /* 0x000fe20008000f00 */
[----:B------:R-:W-:-:S02]  /*03a0*/  IMAD.MOV.U32 R7, RZ, RZ, RZ ;  /* 0x000000ffff077224 */ /* 0x000fc400078e00ff */
[----:B------:R-:W-:Y:S02]  /*03b0*/  IMAD.MOV.U32 R10, RZ, RZ, 0x0 ;  /* 0x00000000ff0a7424 */ /* 0x000fe400078e00ff */
[----:B------:R-:W-:Y:S01]  /*03c0*/  IMAD.MOV.U32 R11, RZ, RZ, -0x3e68287c ;  /* 0xc197d784ff0b7424 */ /* 0x000fe200078e00ff */
[C---:B---3--:R-:W-:Y:S02]  /*03d0*/  PRMT R33, R34.reuse, 0x7770, RZ ;  /* 0x0000777022217816 */ /* 0x048fe400000000ff */
[C---:B------:R-:W-:Y:S02]  /*03e0*/  PRMT R32, R34.reuse, 0x7771, RZ ;  /* 0x0000777122207816 */ /* 0x040fe400000000ff */
[----:B------:R-:W-:-:S07]  /*03f0*/  PRMT R34, R34, 0x7772, RZ ;  /* 0x0000777222227816 */ /* 0x000fce00000000ff */
.L_x_9:
[----:B------:R-:W0:Y:S08]  /*0400*/  LDC.64 R14, c[0x3][R7] ;  /* 0x00c00000070e7b82 */ /* 0x000e300000000a00 */
[----:B------:R-:W1:Y:S08]  /*0410*/  LDC.64 R12, c[0x3][R6+-0x20] ;  /* 0x00fff800060c7b82 */ /* 0x000e700000000a00 */
[----:B------:R-:W2:Y:S01]  /*0420*/  LDC R17, c[0x3][R7+0x8] ;  /* 0x00c0020007117b82 */ /* 0x000ea20000000800 */
[----:B0-----:R-:W-:-:S07]  /*0430*/  IMAD.IADD R24, R33, 0x1, -R14 ;  /* 0x0000000121187824 */ /* 0x001fce00078e0a0e */
[----:B------:R-:W0:Y:S01]  /*0440*/  LDC.64 R26, c[0x3][R6+-0x8] ;  /* 0x00fffe00061a7b82 */ /* 0x000e220000000a00 */
[----:B------:R-:W-:Y:S01]  /*0450*/  IMAD.IADD R15, R32, 0x1, -R15 ;  /* 0x00000001200f7824 */ /* 0x000fe200078e0a0f */
[----:B------:R-:W1:Y:S06]  /*0460*/  I2F.F64 R24, R24 ;  /* 0x0000001800187312 */ /* 0x000e6c0000201c00 */
[----:B------:R-:W3:Y:S02]  /*0470*/  LDC.64 R28, c[0x3][R6+-0x18] ;  /* 0x00fffa00061c7b82 */ /* 0x000ee40000000a00 */
[----:B------:R-:W0:Y:S01]  /*0480*/  I2F.F64 R14, R15 ;  /* 0x0000000f000e7312 */ /* 0x000e220000201c00 */
[----:B--2---:R-:W-:-:S05]  /*0490*/  IADD3 R17, PT, PT, R34, -R17, RZ ;  /* 0x8000001122117210 */ /* 0x004fca0007ffe0ff */
[----:B------:R-:W2:Y:S01]  /*04a0*/  LDC.64 R18, c[0x3][R6] ;  /* 0x00c0000006127b82 */ /* 0x000ea20000000a00 */
[----:B-1----:R-:W-:Y:S01]  /*04b0*/  DFMA R12, R24, R12, RZ ;  /* 0x0000000c180c722b */ /* 0x002fe200000000ff */
[----:B------:R-:W1:Y:S06]  /*04c0*/  I2F.F64 R16, R17 ;  /* 0x0000001100107312 */ /* 0x000e6c0000201c00 */
[----:B------:R-:W1:Y:S01]  /*04d0*/  LDC.64 R22, c[0x3][R6+0x10] ;  /* 0x00c0040006167b82 */ /* 0x000e620000000a00 */
[----:B0-----:R-:W-:-:S07]  /*04e0*/  DFMA R26, R14, R26, R12 ;  /* 0x0000001a0e1a722b */ /* 0x001fce000000000c */
[----:B------:R-:W0:Y:S01]  /*04f0*/  LDC.64 R20, c[0x3][R30] ;  /* 0x00c000001e147b82 */ /* 0x000e220000000a00 */
[----:B---3--:R-:W-:-:S07]  /*0500*/  DFMA R28, R24, R28, RZ ;  /* 0x0000001c181c722b */ /* 0x008fce00000000ff */
[----:B------:R-:W3:Y:S01]  /*0510*/  LDC.64 R12, c[0x3][R6+-0x10] ;  /* 0x00fffc00060c7b82 */ /* 0x000ee20000000a00 */
[----:B--2---:R-:W-:-:S07]  /*0520*/  DFMA R18, R14, R18, R28 ;  /* 0x000000120e12722b */ /* 0x004fce000000001c */
[----:B------:R-:W2:Y:S01]  /*0530*/  LDC.64 R28, c[0x3][R6+0x8] ;  /* 0x00c00200061c7b82 */ /* 0x000ea20000000a00 */
[----:B-1----:R-:W-:Y:S02]  /*0540*/  DFMA R22, R16, R22, R26 ;  /* 0x000000161016722b */ /* 0x002fe4000000001a */
[----:B0-----:R-:W-:-:S05]  /*0550*/  DADD R20, -RZ, |R20| ;  /* 0x00000000ff147229 */ /* 0x001fca0000000514 */
[----:B------:R-:W0:Y:S01]  /*0560*/  LDC.64 R26, c[0x3][R6+0x20] ;  /* 0x00c00800061a7b82 */ /* 0x000e220000000a00 */
[C---:B------:R-:W-:Y:S02]  /*0570*/  DFMA R22, R24.reuse, R22, RZ ;  /* 0x000000161816722b */ /* 0x040fe400000000ff */
[----:B---3--:R-:W-:-:S05]  /*0580*/  DFMA R12, R24, R12, RZ ;  /* 0x0000000c180c722b */ /* 0x008fca00000000ff */
[----:B------:R-:W1:Y:S01]  /*0590*/  LDC.64 R24, c[0x3][R6+0x18] ;  /* 0x00c0060006187b82 */ /* 0x000e620000000a00 */
[----:B------:R-:W-:Y:S02]  /*05a0*/  ISETP.GT.AND P1, PT, R21, 0xfffff, PT ;  /* 0x000fffff1500780c */ /* 0x000fe40003f24270 */
[----:B--2---:R-:W-:Y:S01]  /*05b0*/  DFMA R28, R14, R28, R12 ;  /* 0x0000001c0e1c722b */ /* 0x004fe2000000000c */
[----:B------:R-:W-:Y:S02]  /*05c0*/  IMAD.MOV.U32 R12, RZ, RZ, R20 ;  /* 0x000000ffff0c7224 */ /* 0x000fe400078e0014 */
[----:B------:R-:W-:-:S05]  /*05d0*/  IMAD.MOV.U32 R13, RZ, RZ, R21 ;  /* 0x000000ffff0d7224 */ /* 0x000fca00078e0015 */
[----:B0-----:R-:W-:-:S03]  /*05e0*/  DFMA R26, R16, R26, R28 ;  /* 0x0000001a101a722b */ /* 0x001fc6000000001c */
[----:B------:R-:W-:Y:S02]  /*05f0*/  @!P1 DMUL R12, R12, 1.80143985094819840000e+16 ;  /* 0x435000000c0c9828 */ /* 0x000fe40000000000 */
[----:B-1----:R-:W-:Y:S01]  /*0600*/  DFMA R18, R16, R24, R18 ;  /* 0x000000181012722b */ /* 0x002fe20000000012 */
[----:B------:R-:W-:-:S07]  /*0610*/  MOV R24, R20 ;  /* 0x0000001400187202 */ /* 0x000fce0000000f00 */
[----:B------:R-:W-:Y:S01]  /*0620*/  @!P1 IMAD.MOV.U32 R24, RZ, RZ, R12 ;  /* 0x000000ffff189224 */ /* 0x000fe200078e000c */
[----:B------:R-:W-:Y:S01]  /*0630*/  @!P1 MOV R21, R13 ;  /* 0x0000000d00159202 */ /* 0x000fe20000000f00 */
[----:B------:R-:W-:-:S04]  /*0640*/  DFMA R18, R14, R18, R22 ;  /* 0x000000120e12722b */ /* 0x000fc80000000016 */
[----:B------:R-:W-:Y:S02]  /*0650*/  VIADD R14, R21, 0xffffffff ;  /* 0xffffffff150e7836 */ /* 0x000fe40000000000 */
[----:B------:R-:W-:Y:S02]  /*0660*/  IMAD.MOV.U32 R22, RZ, RZ, -0x3ff ;  /* 0xfffffc01ff167424 */ /* 0x000fe400078e00ff */
[----:B------:R-:W-:Y:S01]  /*0670*/  @!P1 IMAD.MOV.U32 R22, RZ, RZ, -0x435 ;  /* 0xfffffbcbff169424 */ /* 0x000fe200078e00ff */
[----:B------:R-:W-:Y:S01]  /*0680*/  ISETP.GE.U32.AND P2, PT, R14, 0x7fefffff, PT ;  /* 0x7fefffff0e00780c */ /* 0x000fe20003f46070 */
[----:B------:R-:W-:-:S12]  /*0690*/  DFMA R26, R16, R26, R18 ;  /* 0x0000001a101a722b */ /* 0x000fd80000000012 */
[----:B------:R-:W-:Y:S05]  /*06a0*/  @!P2 BRA `(.L_x_7) ;  /* 0x00000000001ca947 */ /* 0x000fea0003800000 */
[----:B------:R-:W-:Y:S01]  /*06b0*/  MOV R14, 0x0 ;  /* 0x00000000000e7802 */ /* 0x000fe20000000f00 */
[----:B------:R-:W-:Y:S01]  /*06c0*/  IMAD.MOV.U32 R15, RZ, RZ, 0x7ff00000 ;  /* 0x7ff00000ff0f7424 */ /* 0x000fe200078e00ff */
[----:B------:R-:W-:-:S05]  /*06d0*/  LOP3.LUT P1, RZ, R13, 0x7fffffff, RZ, 0xc0, !PT ;  /* 0x7fffffff0dff7812 */ /* 0x000fca000782c0ff */
[----:B------:R-:W-:-:S10]  /*06e0*/  DFMA R14, R12, R14, +INF ;  /* 0x7ff000000c0e742b */ /* 0x000fd4000000000e */
[----:B------:R-:W-:Y:S02]  /*06f0*/  FSEL R22, R14, RZ, P1 ;  /* 0x000000ff0e167208 */ /* 0x000fe40000800000 */
[----:B------:R-:W-:Y:S01]  /*0700*/  FSEL R23, R15, -QNAN , P1 ;  /* 0xfff000000f177808 */ /* 0x000fe20000800000 */
[----:B------:R-:W-:Y:S06]  /*0710*/  BRA `(.L_x_8) ;  /* 0x0000000000f47947 */ /* 0x000fec0003800000 */
.L_x_7:
[----:B------:R-:W-:Y:S01]  /*0720*/  LOP3.LUT R12, R21, 0xfffff, RZ, 0xc0, !PT ;  /* 0x000fffff150c7812 */ /* 0x000fe200078ec0ff */
[----:B------:R-:W-:Y:S01]  /*0730*/  IMAD.MOV.U32 R14, RZ, RZ, -0x748574fc ;  /* 0x8b7a8b04ff0e7424 */ /* 0x000fe200078e00ff */
[----:B------:R-:W-:Y:S01]  /*0740*/  MOV R15, 0x3ed0ee25 ;  /* 0x3ed0ee25000f7802 */ /* 0x000fe20000000f00 */
[----:B------:R-:W-:Y:S01]  /*0750*/  UMOV UR6, 0x3ae80f1e ;  /* 0x3ae80f1e00067882 */ /* 0x000fe20000000000 */
[----:B------:R-:W-:Y:S01]  /*0760*/  LOP3.LUT R25, R12, 0x3ff00000, RZ, 0xfc, !PT ;  /* 0x3ff000000c197812 */ /* 0x000fe200078efcff */
[----:B------:R-:W-:Y:S01]  /*0770*/  IMAD.MOV.U32 R12, RZ, RZ, RZ ;  /* 0x000000ffff0c7224 */ /* 0x000fe200078e00ff */
[----:B------:R-:W-:Y:S02]  /*0780*/  UMOV UR7, 0x3eb1380b ;  /* 0x3eb1380b00077882 */ /* 0x000fe40000000000 */
[----:B------:R-:W-:-:S13]  /*0790*/  ISETP.GE.U32.AND P1, PT, R25, 0x3ff6a09f, PT ;  /* 0x3ff6a09f1900780c */ /* 0x000fda0003f26070 */
[----:B------:R-:W-:-:S05]  /*07a0*/  @P1 VIADD R13, R25, 0xfff00000 ;  /* 0xfff00000190d1836 */ /* 0x000fca0000000000 */
[----:B------:R-:W-:-:S06]  /*07b0*/  @P1 MOV R25, R13 ;  /* 0x0000000d00191202 */ /* 0x000fcc0000000f00 */
[C---:B------:R-:W-:Y:S02]  /*07c0*/  DADD R28, R24.reuse, 1 ;  /* 0x3ff00000181c7429 */ /* 0x040fe40000000000 */
[----:B------:R-:W-:-:S04]  /*07d0*/  DADD R24, R24, -1 ;  /* 0xbff0000018187429 */ /* 0x000fc80000000000 */
[----:B------:R-:W0:Y:S02]  /*07e0*/  MUFU.RCP64H R13, R29 ;  /* 0x0000001d000d7308 */ /* 0x000e240000001800 */
[----:B0-----:R-:W-:Y:S01]  /*07f0*/  DFMA R18, -R28, R12, 1 ;  /* 0x3ff000001c12742b */ /* 0x001fe2000000010c */
[----:B------:R-:W-:-:S05]  /*0800*/  LEA.HI R28, R21, R22, RZ, 0xc ;  /* 0x00000016151c7211 */ /* 0x000fca00078f60ff */
[----:B------:R-:W-:Y:S02]  /*0810*/  @P1 VIADD R28, R28, 0x1 ;  /* 0x000000011c1c1836 */ /* 0x000fe40000000000 */
[----:B------:R-:W-:-:S08]  /*0820*/  DFMA R18, R18, R18, R18 ;  /* 0x000000121212722b */ /* 0x000fd00000000012 */
[----:B------:R-:W-:-:S08]  /*0830*/  DFMA R18, R12, R18, R12 ;  /* 0x000000120c12722b */ /* 0x000fd0000000000c */
[----:B------:R-:W-:-:S08]  /*0840*/  DMUL R16, R24, R18 ;  /* 0x0000001218107228 */ /* 0x000fd00000000000 */
[----:B------:R-:W-:-:S08]  /*0850*/  DFMA R16, R24, R18, R16 ;  /* 0x000000121810722b */ /* 0x000fd00000000010 */
[----:B------:R-:W-:Y:S02]  /*0860*/  DMUL R12, R16, R16 ;  /* 0x00000010100c7228 */ /* 0x000fe40000000000 */
[----:B------:R-:W-:-:S06]  /*0870*/  DADD R20, R24, -R16 ;  /* 0x0000000018147229 */ /* 0x000fcc0000000810 */
[----:B------:R-:W-:Y:S01]  /*0880*/  DFMA R14, R12, UR6, R14 ;  /* 0x000000060c0e7c2b */ /* 0x000fe2000800000e */
[----:B------:R-:W-:Y:S01]  /*0890*/  UMOV UR6, 0x9f02676f ;  /* 0x9f02676f00067882 */ /* 0x000fe20000000000 */
[----:B------:R-:W-:Y:S01]  /*08a0*/  UMOV UR7, 0x3ef3b266 ;  /* 0x3ef3b26600077882 */ /* 0x000fe20000000000 */
[----:B------:R-:W-:-:S05]  /*08b0*/  DADD R20, R20, R20 ;  /* 0x0000000014147229 */ /* 0x000fca0000000014 */
[----:B------:R-:W-:Y:S01]  /*08c0*/  DFMA R14, R12, R14, UR6 ;  /* 0x000000060c0e7e2b */ /* 0x000fe2000800000e */
[----:B------:R-:W-:Y:S01]  /*08d0*/  UMOV UR6, 0xa9ab0956 ;  /* 0xa9ab095600067882 */ /* 0x000fe20000000000 */
[----:B------:R-:W-:Y:S01]  /*08e0*/  UMOV UR7, 0x3f1745cb ;  /* 0x3f1745cb00077882 */ /* 0x000fe20000000000 */
[----:B------:R-:W-:-:S05]  /*08f0*/  DFMA R20, R24, -R16, R20 ;  /* 0x800000101814722b */ /* 0x000fca0000000014 */
[----:B------:R-:W-:Y:S01]  /*0900*/  DFMA R14, R12, R14, UR6 ;  /* 0x000000060c0e7e2b */ /* 0x000fe2000800000e */
[----:B------:R-:W-:Y:S01]  /*0910*/  UMOV UR6, 0x2d1b5154 ;  /* 0x2d1b515400067882 */ /* 0x000fe20000000000 */
[----:B------:R-:W-:Y:S01]  /*0920*/  UMOV UR7, 0x3f3c71c7 ;  /* 0x3f3c71c700077882 */ /* 0x000fe20000000000 */
[----:B------:R-:W-:-:S05]  /*0930*/  DMUL R20, R18, R20 ;  /* 0x0000001412147228 */ /* 0x000fca0000000000 */
[----:B------:R-:W-:Y:S01]  /*0940*/  DFMA R14, R12, R14, UR6 ;  /* 0x000000060c0e7e2b */ /* 0x000fe2000800000e */
[----:B------:R-:W-:Y:S01]  /*0950*/  UMOV UR6, 0x923be72d ;  /* 0x923be72d00067882 */ /* 0x000fe20000000000 */
[----:B------:R-:W-:-:S06]  /*0960*/  UMOV UR7, 0x3f624924 ;  /* 0x3f62492400077882 */ /* 0x000fcc0000000000 */
[----:B------:R-:W-:Y:S01]  /*0970*/  DFMA R22, R12, R14, UR6 ;  /* 0x000000060c167e2b */ /* 0x000fe2000800000e */
[----:B------:R-:W-:Y:S01]  /*0980*/  UMOV UR6, 0x9999a3c4 ;  /* 0x9999a3c400067882 */ /* 0x000fe20000000000 */
[----:B------:R-:W-:Y:S01]  /*0990*/  LOP3.LUT R14, R28, 0x80000000, RZ, 0x3c, !PT ;  /* 0x800000001c0e7812 */ /* 0x000fe200078e3cff */
[----:B------:R-:W-:Y:S01]  /*09a0*/  IMAD.MOV.U32 R15, RZ, RZ, 0x43300000 ;  /* 0x43300000ff0f7424 */ /* 0x000fe200078e00ff */
[----:B------:R-:W-:-:S04]  /*09b0*/  UMOV UR7, 0x3f899999 ;  /* 0x3f89999900077882 */ /* 0x000fc80000000000 */
[----:B------:R-:W-:Y:S01]  /*09c0*/  DFMA R22, R12, R22, UR6 ;  /* 0x000000060c167e2b */ /* 0x000fe20008000016 */
[----:B------:R-:W-:Y:S01]  /*09d0*/  UMOV UR6, 0x80000000 ;  /* 0x8000000000067882 */ /* 0x000fe20000000000 */
[----:B------:R-:W-:Y:S02]  /*09e0*/  UMOV UR7, 0x43300000 ;  /* 0x4330000000077882 */ /* 0x000fe40000000000 */
[----:B------:R-:W-:Y:S01]  /*09f0*/  DADD R14, R14, -UR6 ;  /* 0x800000060e0e7e29 */ /* 0x000fe20008000000 */
[----:B------:R-:W-:Y:S01]  /*0a00*/  UMOV UR6, 0x55555554 ;  /* 0x5555555400067882 */ /* 0x000fe20000000000 */
[----:B------:R-:W-:Y:S02]  /*0a10*/  UMOV UR7, 0x3fb55555 ;  /* 0x3fb5555500077882 */ /* 0x000fe40000000000 */
[----:B------:R-:W-:Y:S01]  /*0a20*/  DFMA R24, R12, R22, UR6 ;  /* 0x000000060c187e2b */ /* 0x000fe20008000016 */
[----:B------:R-:W-:Y:S01]  /*0a30*/  UMOV UR6, 0xfefa39ef ;  /* 0xfefa39ef00067882 */ /* 0x000fe20000000000 */
[----:B------:R-:W-:-:S02]  /*0a40*/  UMOV UR7, 0x3fe62e42 ;  /* 0x3fe62e4200077882 */ /* 0x000fc40000000000 */
[----:B------:R-:W-:-:S04]  /*0a50*/  DFMA R22, R14, UR6, R16 ;  /* 0x000000060e167c2b */ /* 0x000fc80008000010 */
[----:B------:R-:W-:-:S04]  /*0a60*/  DMUL R24, R12, R24 ;  /* 0x000000180c187228 */ /* 0x000fc80000000000 */
[----:B------:R-:W-:Y:S01]  /*0a70*/  DFMA R12, R14, -UR6, R22 ;  /* 0x800000060e0c7c2b */ /* 0x000fe20008000016 */
[----:B------:R-:W-:Y:S01]  /*0a80*/  UMOV UR6, 0x3b39803f ;  /* 0x3b39803f00067882 */ /* 0x000fe20000000000 */
[----:B------:R-:W-:Y:S02]  /*0a90*/  UMOV UR7, 0x3c7abc9e ;  /* 0x3c7abc9e00077882 */ /* 0x000fe40000000000 */
[----:B------:R-:W-:-:S04]  /*0aa0*/  DFMA R20, R16, R24, R20 ;  /* 0x000000181014722b */ /* 0x000fc80000000014 */
[----:B------:R-:W-:-:S08]  /*0ab0*/  DADD R12, -R16, R12 ;  /* 0x00000000100c7229 */ /* 0x000fd0000000010c */
[----:B------:R-:W-:-:S08]  /*0ac0*/  DADD R12, R20, -R12 ;  /* 0x00000000140c7229 */ /* 0x000fd0000000080c */
[----:B------:R-:W-:-:S08]  /*0ad0*/  DFMA R12, R14, UR6, R12 ;  /* 0x000000060e0c7c2b */ /* 0x000fd0000800000c */
[----:B------:R-:W-:-:S11]  /*0ae0*/  DADD R22, R22, R12 ;  /* 0x0000000016167229 */ /* 0x000fd6000000000c */
.L_x_8:
[----:B------:R-:W-:Y:S01]  /*0af0*/  IADD3 R31, PT, PT, R31, 0x1, RZ ;  /* 0x000000011f1f7810 */ /* 0x000fe20007ffe0ff */
[----:B------:R-:W-:Y:S01]  /*0b00*/  DADD R22, -R26, -R22 ;  /* 0x000000001a167229 */ /* 0x000fe20000000916 */
[----:B------:R-:W-:Y:S01]  /*0b10*/  VIADD R30, R30, 0x8 ;  /* 0x000000081e1e7836 */ /* 0x000fe20000000000 */
[----:B------:R-:W-:Y:S01]  /*0b20*/  IADD3 R6, PT, PT, R6, 0x48, RZ ;  /* 0x0000004806067810 */ /* 0x000fe20007ffe0ff */
[----:B------:R-:W-:Y:S01]  /*0b30*/  VIADD R7, R7, 0x10 ;  /* 0x0000001007077836 */ /* 0x000fe20000000000 */
[----:B------:R-:W-:-:S04]  /*0b40*/  ISETP.NE.AND P2, PT, R31, RZ, PT ;  /* 0x000000ff1f00720c */ /* 0x000fc80003f45270 */
[----:B------:R-:W-:-:S06]  /*0b50*/  DSETP.GT.AND P1, PT, R22, R10, PT ;  /* 0x0000000a1600722a */ /* 0x000fcc0003f24000 */
[C---:B------:R-:W-:Y:S01]  /*0b60*/  SEL R5, R4.reuse, R5, P1 ;  /* 0x0000000504057207 */ /* 0x040fe20000800000 */
[----:B------:R-:W-:Y:S01]  /*0b70*/  VIADD R4, R4, 0x1 ;  /* 0x0000000104047836 */ /* 0x000fe20000000000 */
[----:B------:R-:W-:Y:S02]  /*0b80*/  FSEL R10, R22, R10, P1 ;  /* 0x0000000a160a7208 */ /* 0x000fe40000800000 */
[----:B------:R-:W-:Y:S01]  /*0b90*/  FSEL R11, R23, R11, P1 ;  /* 0x0000000b170b7208 */ /* 0x000fe20000800000 */
[----:B------:R-:W-:Y:S06]  /*0ba0*/  @P2 BRA `(.L_x_9) ;  /* 0xfffffff800142947 */ /* 0x000fec000383ffff */
[----:B------:R0:W-:Y:S01]  /*0bb0*/  STG.E.U8 desc[UR8][R8.64+0x3], R5 ;  /* 0x0000030508007986 */ /* 0x0001e2000c101108 */
[----:B------:R-:W-:Y:S05]  /*0bc0*/  @!P0 BRA `(.L_x_10) ;  /* 0xfffffff400bc8947 */ /* 0x000fea000383ffff */
.L_x_6:
[----:B------:R-:W-:Y:S05]  /*0bd0*/  BSYNC.RECONVERGENT B0 ;  /* 0x0000000000007941 */ /* 0x000fea0003800200 */
.L_x_5:
[----:B------:R-:W1:Y:S01]  /*0be0*/  LDCU UR6, c[0x0][0x364] ;  /* 0x00006c80ff0677ac */ /* 0x000e620008000800 */
[----:B------:R-:W1:Y:S01]  /*0bf0*/  LDC R3, c[0x0][0x374] ;  /* 0x0000dd00ff037b82 */ /* 0x000e620000000800 */
[----:B------:R-:W2:Y:S01]  /*0c00*/  LDCU UR7, c[0x0][0x38c] ;  /* 0x00007180ff0777ac */ /* 0x000ea20008000800 */
[----:B-1----:R-:W-:-:S05]  /*0c10*/  IMAD R2, R3, UR6, R2 ;  /* 0x0000000603027c24 */ /* 0x002fca000f8e0202 */
[----:B--2---:R-:W-:-:S13]  /*0c20*/  ISETP.GE.AND P0, PT, R2, UR7, PT ;  /* 0x0000000702007c0c */ /* 0x004fda000bf06270 */
[----:B------:R-:W-:Y:S05]  /*0c30*/  @!P0 BRA `(.L_x_0) ;  /* 0xfffffff4008c8947 */ /* 0x000fea000383ffff */
[----:B------:R-:W-:Y:S05]  /*0c40*/  EXIT ;  /* 0x000000000000794d */ /* 0x000fea0003800000 */
.L_x_11:
[----:B------:R-:W-:-:S00]  /*0c50*/  BRA `(.L_x_11) ;  /* 0xfffffffc00fc7947 */ /* 0x000fc0000383ffff */
[----:B------:R-:W-:-:S00]  /*0c60*/  NOP ;  /* 0x0000000000007918 */ /* 0x000fc00000000000 */
        /* <DEDUP_REMOVED lines=9> */
.L_x_12:


//--------------------- .nv.shared.reserved.0     --------------------------
	.section	.nv.shared.reserved.0,"aw",@nobits
	.weak		__nv_reservedSMEM_offset_0_alias
	.size		__nv_reservedSMEM_offset_0_alias, 0, 64
	.other		__nv_reservedSMEM_offset_0_alias,@"STO_CUDA_RESERVED_SHARED STV_DEFAULT"
__nv_reservedSMEM_offset_0_alias:
	.zero		0
	.zero		64


//--------------------- .nv.constant0._Z6kernelP6uchar4iii --------------------------
	.section	.nv.constant0._Z6kernelP6uchar4iii,"a",@progbits
	.sectionflags	@""
	.align	4
.nv.constant0._Z6kernelP6uchar4iii:
	.zero		916


//--------------------- SYMBOLS --------------------------

	.type		.nv.reservedSmem.offset0,@object
	.size		.nv.reservedSmem.offset0,0x4
